//
// Generated by NVIDIA NVVM Compiler
//
// Compiler Build ID: CL-36424714
// Cuda compilation tools, release 13.0, V13.0.88
// Based on NVVM 20.0.0
//

.version 9.0
.target sm_100
.address_size 64

	// .globl	_Z21complex_filter_kernelPKfS0_Pfiiii

.visible .entry _Z21complex_filter_kernelPKfS0_Pfiiii(
	.param .u64 .ptr .align 1 _Z21complex_filter_kernelPKfS0_Pfiiii_param_0,
	.param .u64 .ptr .align 1 _Z21complex_filter_kernelPKfS0_Pfiiii_param_1,
	.param .u64 .ptr .align 1 _Z21complex_filter_kernelPKfS0_Pfiiii_param_2,
	.param .u32 _Z21complex_filter_kernelPKfS0_Pfiiii_param_3,
	.param .u32 _Z21complex_filter_kernelPKfS0_Pfiiii_param_4,
	.param .u32 _Z21complex_filter_kernelPKfS0_Pfiiii_param_5,
	.param .u32 _Z21complex_filter_kernelPKfS0_Pfiiii_param_6
)
{
	.reg .pred 	%p<15>;
	.reg .b16 	%rs<200>;
	.reg .b32 	%r<50>;
	.reg .b32 	%f<102>;
	.reg .b64 	%rd<28>;

	ld.param.u64 	%rd8, [_Z21complex_filter_kernelPKfS0_Pfiiii_param_0];
	ld.param.u64 	%rd9, [_Z21complex_filter_kernelPKfS0_Pfiiii_param_1];
	ld.param.u64 	%rd7, [_Z21complex_filter_kernelPKfS0_Pfiiii_param_2];
	ld.param.u32 	%r21, [_Z21complex_filter_kernelPKfS0_Pfiiii_param_3];
	ld.param.u32 	%r22, [_Z21complex_filter_kernelPKfS0_Pfiiii_param_4];
	ld.param.u32 	%r19, [_Z21complex_filter_kernelPKfS0_Pfiiii_param_5];
	ld.param.u32 	%r20, [_Z21complex_filter_kernelPKfS0_Pfiiii_param_6];
	cvta.to.global.u64 	%rd1, %rd9;
	cvta.to.global.u64 	%rd2, %rd8;
	mov.u32 	%r23, %ctaid.z;
	mov.u32 	%r24, %ntid.z;
	mov.u32 	%r25, %tid.z;
	mad.lo.s32 	%r1, %r23, %r24, %r25;
	mov.u32 	%r26, %ctaid.y;
	mov.u32 	%r27, %ntid.y;
	mov.u32 	%r28, %tid.y;
	mad.lo.s32 	%r29, %r26, %r27, %r28;
	mov.u32 	%r30, %ctaid.x;
	mov.u32 	%r31, %ntid.x;
	mov.u32 	%r32, %tid.x;
	mad.lo.s32 	%r3, %r30, %r31, %r32;
	setp.ge.s32 	%p1, %r1, %r21;
	setp.ge.s32 	%p2, %r29, %r22;
	or.pred  	%p3, %p1, %p2;
	setp.ge.s32 	%p4, %r3, %r19;
	or.pred  	%p5, %p3, %p4;
	@%p5 bra 	$L__BB0_14;
	setp.lt.s32 	%p6, %r20, 1;
	mov.f32 	%f101, 0f00000000;
	@%p6 bra 	$L__BB0_13;
	mad.lo.s32 	%r34, %r22, %r1, %r29;
	mad.lo.s32 	%r35, %r34, %r19, %r3;
	shl.b32 	%r4, %r35, 1;
	and.b32  	%r5, %r20, 7;
	setp.lt.u32 	%p7, %r20, 8;
	mov.f32 	%f101, 0f00000000;
	mov.b32 	%r48, 0;
	@%p7 bra 	$L__BB0_5;
	and.b32  	%r48, %r20, 2147483640;
	neg.s32 	%r46, %r48;
	add.s64 	%rd3, %rd2, 16;
	add.s64 	%rd27, %rd1, 32;
	mov.f32 	%f101, 0f00000000;
	mov.u32 	%r45, %r4;
$L__BB0_4:
	.pragma "nounroll";
	mul.wide.s32 	%rd10, %r45, 4;
	add.s64 	%rd11, %rd3, %rd10;
	ld.global.f32 	%f17, [%rd11+-16];
	// begin inline asm
	{  cvt.rn.bf16.f32 %rs1, %f17;}

	// end inline asm
	ld.global.f32 	%f18, [%rd11+-12];
	// begin inline asm
	{  cvt.rn.bf16.f32 %rs2, %f18;}

	// end inline asm
	ld.global.f32 	%f19, [%rd27+-32];
	// begin inline asm
	{  cvt.rn.bf16.f32 %rs3, %f19;}

	// end inline asm
	ld.global.f32 	%f20, [%rd27+-28];
	// begin inline asm
	{  cvt.rn.bf16.f32 %rs4, %f20;}

	// end inline asm
	// begin inline asm
	{ mul.bf16 %rs5,%rs1,%rs3; }

	// end inline asm
	// begin inline asm
	{ mul.bf16 %rs8,%rs2,%rs4; }

	// end inline asm
	// begin inline asm
	{ sub.bf16 %rs11,%rs5,%rs8; }

	// end inline asm
	// begin inline asm
	{ cvt.f32.bf16 %f21, %rs11;}

	// end inline asm
	add.f32 	%f50, %f101, %f21;
	ld.global.f32 	%f22, [%rd11+-8];
	// begin inline asm
	{  cvt.rn.bf16.f32 %rs15, %f22;}

	// end inline asm
	ld.global.f32 	%f23, [%rd27+-24];
	// begin inline asm
	{  cvt.rn.bf16.f32 %rs16, %f23;}

	// end inline asm
	ld.global.f32 	%f24, [%rd27+-20];
	// begin inline asm
	{  cvt.rn.bf16.f32 %rs17, %f24;}

	// end inline asm
	// begin inline asm
	{ mul.bf16 %rs18,%rs2,%rs16; }

	// end inline asm
	// begin inline asm
	{ mul.bf16 %rs21,%rs15,%rs17; }

	// end inline asm
	// begin inline asm
	{ sub.bf16 %rs24,%rs18,%rs21; }

	// end inline asm
	// begin inline asm
	{ cvt.f32.bf16 %f25, %rs24;}

	// end inline asm
	add.f32 	%f51, %f50, %f25;
	ld.global.f32 	%f26, [%rd11+-4];
	// begin inline asm
	{  cvt.rn.bf16.f32 %rs28, %f26;}

	// end inline asm
	ld.global.f32 	%f27, [%rd27+-16];
	// begin inline asm
	{  cvt.rn.bf16.f32 %rs29, %f27;}

	// end inline asm
	ld.global.f32 	%f28, [%rd27+-12];
	// begin inline asm
	{  cvt.rn.bf16.f32 %rs30, %f28;}

	// end inline asm
	// begin inline asm
	{ mul.bf16 %rs31,%rs15,%rs29; }

	// end inline asm
	// begin inline asm
	{ mul.bf16 %rs34,%rs28,%rs30; }

	// end inline asm
	// begin inline asm
	{ sub.bf16 %rs37,%rs31,%rs34; }

	// end inline asm
	// begin inline asm
	{ cvt.f32.bf16 %f29, %rs37;}

	// end inline asm
	add.f32 	%f52, %f51, %f29;
	ld.global.f32 	%f30, [%rd11];
	// begin inline asm
	{  cvt.rn.bf16.f32 %rs41, %f30;}

	// end inline asm
	ld.global.f32 	%f31, [%rd27+-8];
	// begin inline asm
	{  cvt.rn.bf16.f32 %rs42, %f31;}

	// end inline asm
	ld.global.f32 	%f32, [%rd27+-4];
	// begin inline asm
	{  cvt.rn.bf16.f32 %rs43, %f32;}

	// end inline asm
	// begin inline asm
	{ mul.bf16 %rs44,%rs28,%rs42; }

	// end inline asm
	// begin inline asm
	{ mul.bf16 %rs47,%rs41,%rs43; }

	// end inline asm
	// begin inline asm
	{ sub.bf16 %rs50,%rs44,%rs47; }

	// end inline asm
	// begin inline asm
	{ cvt.f32.bf16 %f33, %rs50;}

	// end inline asm
	add.f32 	%f53, %f52, %f33;
	ld.global.f32 	%f34, [%rd11+4];
	// begin inline asm
	{  cvt.rn.bf16.f32 %rs54, %f34;}

	// end inline asm
	ld.global.f32 	%f35, [%rd27];
	// begin inline asm
	{  cvt.rn.bf16.f32 %rs55, %f35;}

	// end inline asm
	ld.global.f32 	%f36, [%rd27+4];
	// begin inline asm
	{  cvt.rn.bf16.f32 %rs56, %f36;}

	// end inline asm
	// begin inline asm
	{ mul.bf16 %rs57,%rs41,%rs55; }

	// end inline asm
	// begin inline asm
	{ mul.bf16 %rs60,%rs54,%rs56; }

	// end inline asm
	// begin inline asm
	{ sub.bf16 %rs63,%rs57,%rs60; }

	// end inline asm
	// begin inline asm
	{ cvt.f32.bf16 %f37, %rs63;}

	// end inline asm
	add.f32 	%f54, %f53, %f37;
	ld.global.f32 	%f38, [%rd11+8];
	// begin inline asm
	{  cvt.rn.bf16.f32 %rs67, %f38;}

	// end inline asm
	ld.global.f32 	%f39, [%rd27+8];
	// begin inline asm
	{  cvt.rn.bf16.f32 %rs68, %f39;}

	// end inline asm
	ld.global.f32 	%f40, [%rd27+12];
	// begin inline asm
	{  cvt.rn.bf16.f32 %rs69, %f40;}

	// end inline asm
	// begin inline asm
	{ mul.bf16 %rs70,%rs54,%rs68; }

	// end inline asm
	// begin inline asm
	{ mul.bf16 %rs73,%rs67,%rs69; }

	// end inline asm
	// begin inline asm
	{ sub.bf16 %rs76,%rs70,%rs73; }

	// end inline asm
	// begin inline asm
	{ cvt.f32.bf16 %f41, %rs76;}

	// end inline asm
	add.f32 	%f55, %f54, %f41;
	ld.global.f32 	%f42, [%rd11+12];
	// begin inline asm
	{  cvt.rn.bf16.f32 %rs80, %f42;}

	// end inline asm
	ld.global.f32 	%f43, [%rd27+16];
	// begin inline asm
	{  cvt.rn.bf16.f32 %rs81, %f43;}

	// end inline asm
	ld.global.f32 	%f44, [%rd27+20];
	// begin inline asm
	{  cvt.rn.bf16.f32 %rs82, %f44;}

	// end inline asm
	// begin inline asm
	{ mul.bf16 %rs83,%rs67,%rs81; }

	// end inline asm
	// begin inline asm
	{ mul.bf16 %rs86,%rs80,%rs82; }

	// end inline asm
	// begin inline asm
	{ sub.bf16 %rs89,%rs83,%rs86; }

	// end inline asm
	// begin inline asm
	{ cvt.f32.bf16 %f45, %rs89;}

	// end inline asm
	add.f32 	%f56, %f55, %f45;
	ld.global.f32 	%f46, [%rd11+16];
	// begin inline asm
	{  cvt.rn.bf16.f32 %rs93, %f46;}

	// end inline asm
	ld.global.f32 	%f47, [%rd27+24];
	// begin inline asm
	{  cvt.rn.bf16.f32 %rs94, %f47;}

	// end inline asm
	ld.global.f32 	%f48, [%rd27+28];
	// begin inline asm
	{  cvt.rn.bf16.f32 %rs95, %f48;}

	// end inline asm
	// begin inline asm
	{ mul.bf16 %rs96,%rs80,%rs94; }

	// end inline asm
	// begin inline asm
	{ mul.bf16 %rs99,%rs93,%rs95; }

	// end inline asm
	// begin inline asm
	{ sub.bf16 %rs102,%rs96,%rs99; }

	// end inline asm
	// begin inline asm
	{ cvt.f32.bf16 %f49, %rs102;}

	// end inline asm
	add.f32 	%f101, %f56, %f49;
	add.s32 	%r46, %r46, 8;
	add.s32 	%r45, %r45, 8;
	add.s64 	%rd27, %rd27, 64;
	setp.ne.s32 	%p8, %r46, 0;
	@%p8 bra 	$L__BB0_4;
$L__BB0_5:
	setp.eq.s32 	%p9, %r5, 0;
	@%p9 bra 	$L__BB0_13;
	and.b32  	%r13, %r20, 3;
	setp.lt.u32 	%p10, %r5, 4;
	@%p10 bra 	$L__BB0_8;
	add.s32 	%r36, %r48, %r4;
	mul.wide.s32 	%rd12, %r36, 4;
	add.s64 	%rd13, %rd2, %rd12;
	ld.global.f32 	%f58, [%rd13];
	// begin inline asm
	{  cvt.rn.bf16.f32 %rs106, %f58;}

	// end inline asm
	ld.global.f32 	%f59, [%rd13+4];
	// begin inline asm
	{  cvt.rn.bf16.f32 %rs107, %f59;}

	// end inline asm
	shl.b32 	%r37, %r48, 1;
	mul.wide.u32 	%rd14, %r37, 4;
	add.s64 	%rd15, %rd1, %rd14;
	ld.global.f32 	%f60, [%rd15];
	// begin inline asm
	{  cvt.rn.bf16.f32 %rs108, %f60;}

	// end inline asm
	ld.global.f32 	%f61, [%rd15+4];
	// begin inline asm
	{  cvt.rn.bf16.f32 %rs109, %f61;}

	// end inline asm
	// begin inline asm
	{ mul.bf16 %rs110,%rs106,%rs108; }

	// end inline asm
	// begin inline asm
	{ mul.bf16 %rs113,%rs107,%rs109; }

	// end inline asm
	// begin inline asm
	{ sub.bf16 %rs116,%rs110,%rs113; }

	// end inline asm
	// begin inline asm
	{ cvt.f32.bf16 %f62, %rs116;}

	// end inline asm
	add.f32 	%f75, %f101, %f62;
	ld.global.f32 	%f63, [%rd13+8];
	// begin inline asm
	{  cvt.rn.bf16.f32 %rs120, %f63;}

	// end inline asm
	ld.global.f32 	%f64, [%rd15+8];
	// begin inline asm
	{  cvt.rn.bf16.f32 %rs121, %f64;}

	// end inline asm
	ld.global.f32 	%f65, [%rd15+12];
	// begin inline asm
	{  cvt.rn.bf16.f32 %rs122, %f65;}

	// end inline asm
	// begin inline asm
	{ mul.bf16 %rs123,%rs107,%rs121; }

	// end inline asm
	// begin inline asm
	{ mul.bf16 %rs126,%rs120,%rs122; }

	// end inline asm
	// begin inline asm
	{ sub.bf16 %rs129,%rs123,%rs126; }

	// end inline asm
	// begin inline asm
	{ cvt.f32.bf16 %f66, %rs129;}

	// end inline asm
	add.f32 	%f76, %f75, %f66;
	ld.global.f32 	%f67, [%rd13+12];
	// begin inline asm
	{  cvt.rn.bf16.f32 %rs133, %f67;}

	// end inline asm
	ld.global.f32 	%f68, [%rd15+16];
	// begin inline asm
	{  cvt.rn.bf16.f32 %rs134, %f68;}

	// end inline asm
	ld.global.f32 	%f69, [%rd15+20];
	// begin inline asm
	{  cvt.rn.bf16.f32 %rs135, %f69;}

	// end inline asm
	// begin inline asm
	{ mul.bf16 %rs136,%rs120,%rs134; }

	// end inline asm
	// begin inline asm
	{ mul.bf16 %rs139,%rs133,%rs135; }

	// end inline asm
	// begin inline asm
	{ sub.bf16 %rs142,%rs136,%rs139; }

	// end inline asm
	// begin inline asm
	{ cvt.f32.bf16 %f70, %rs142;}

	// end inline asm
	add.f32 	%f77, %f76, %f70;
	ld.global.f32 	%f71, [%rd13+16];
	// begin inline asm
	{  cvt.rn.bf16.f32 %rs146, %f71;}

	// end inline asm
	ld.global.f32 	%f72, [%rd15+24];
	// begin inline asm
	{  cvt.rn.bf16.f32 %rs147, %f72;}

	// end inline asm
	ld.global.f32 	%f73, [%rd15+28];
	// begin inline asm
	{  cvt.rn.bf16.f32 %rs148, %f73;}

	// end inline asm
	// begin inline asm
	{ mul.bf16 %rs149,%rs133,%rs147; }

	// end inline asm
	// begin inline asm
	{ mul.bf16 %rs152,%rs146,%rs148; }

	// end inline asm
	// begin inline asm
	{ sub.bf16 %rs155,%rs149,%rs152; }

	// end inline asm
	// begin inline asm
	{ cvt.f32.bf16 %f74, %rs155;}

	// end inline asm
	add.f32 	%f101, %f77, %f74;
	add.s32 	%r48, %r48, 4;
$L__BB0_8:
	setp.eq.s32 	%p11, %r13, 0;
	@%p11 bra 	$L__BB0_13;
	setp.eq.s32 	%p12, %r13, 1;
	@%p12 bra 	$L__BB0_11;
	add.s32 	%r38, %r48, %r4;
	mul.wide.s32 	%rd16, %r38, 4;
	add.s64 	%rd17, %rd2, %rd16;
	ld.global.f32 	%f79, [%rd17];
	// begin inline asm
	{  cvt.rn.bf16.f32 %rs159, %f79;}

	// end inline asm
	ld.global.f32 	%f80, [%rd17+4];
	// begin inline asm
	{  cvt.rn.bf16.f32 %rs160, %f80;}

	// end inline asm
	shl.b32 	%r39, %r48, 1;
	mul.wide.u32 	%rd18, %r39, 4;
	add.s64 	%rd19, %rd1, %rd18;
	ld.global.f32 	%f81, [%rd19];
	// begin inline asm
	{  cvt.rn.bf16.f32 %rs161, %f81;}

	// end inline asm
	ld.global.f32 	%f82, [%rd19+4];
	// begin inline asm
	{  cvt.rn.bf16.f32 %rs162, %f82;}

	// end inline asm
	// begin inline asm
	{ mul.bf16 %rs163,%rs159,%rs161; }

	// end inline asm
	// begin inline asm
	{ mul.bf16 %rs166,%rs160,%rs162; }

	// end inline asm
	// begin inline asm
	{ sub.bf16 %rs169,%rs163,%rs166; }

	// end inline asm
	// begin inline asm
	{ cvt.f32.bf16 %f83, %rs169;}

	// end inline asm
	add.f32 	%f88, %f101, %f83;
	ld.global.f32 	%f84, [%rd17+8];
	// begin inline asm
	{  cvt.rn.bf16.f32 %rs173, %f84;}

	// end inline asm
	ld.global.f32 	%f85, [%rd19+8];
	// begin inline asm
	{  cvt.rn.bf16.f32 %rs174, %f85;}

	// end inline asm
	ld.global.f32 	%f86, [%rd19+12];
	// begin inline asm
	{  cvt.rn.bf16.f32 %rs175, %f86;}

	// end inline asm
	// begin inline asm
	{ mul.bf16 %rs176,%rs160,%rs174; }

	// end inline asm
	// begin inline asm
	{ mul.bf16 %rs179,%rs173,%rs175; }

	// end inline asm
	// begin inline asm
	{ sub.bf16 %rs182,%rs176,%rs179; }

	// end inline asm
	// begin inline asm
	{ cvt.f32.bf16 %f87, %rs182;}

	// end inline asm
	add.f32 	%f101, %f88, %f87;
	add.s32 	%r48, %r48, 2;
$L__BB0_11:
	and.b32  	%r40, %r20, 1;
	setp.eq.b32 	%p13, %r40, 1;
	not.pred 	%p14, %p13;
	@%p14 bra 	$L__BB0_13;
	add.s32 	%r41, %r48, %r4;
	mul.wide.s32 	%rd20, %r41, 4;
	add.s64 	%rd21, %rd2, %rd20;
	ld.global.f32 	%f89, [%rd21];
	// begin inline asm
	{  cvt.rn.bf16.f32 %rs186, %f89;}

	// end inline asm
	ld.global.f32 	%f90, [%rd21+4];
	// begin inline asm
	{  cvt.rn.bf16.f32 %rs187, %f90;}

	// end inline asm
	shl.b32 	%r42, %r48, 1;
	mul.wide.u32 	%rd22, %r42, 4;
	add.s64 	%rd23, %rd1, %rd22;
	ld.global.f32 	%f91, [%rd23];
	// begin inline asm
	{  cvt.rn.bf16.f32 %rs188, %f91;}

	// end inline asm
	ld.global.f32 	%f92, [%rd23+4];
	// begin inline asm
	{  cvt.rn.bf16.f32 %rs189, %f92;}

	// end inline asm
	// begin inline asm
	{ mul.bf16 %rs190,%rs186,%rs188; }

	// end inline asm
	// begin inline asm
	{ mul.bf16 %rs193,%rs187,%rs189; }

	// end inline asm
	// begin inline asm
	{ sub.bf16 %rs196,%rs190,%rs193; }

	// end inline asm
	// begin inline asm
	{ cvt.f32.bf16 %f93, %rs196;}

	// end inline asm
	add.f32 	%f101, %f101, %f93;
$L__BB0_13:
	mad.lo.s32 	%r43, %r22, %r1, %r29;
	mad.lo.s32 	%r44, %r43, %r19, %r3;
	cvta.to.global.u64 	%rd24, %rd7;
	mul.wide.s32 	%rd25, %r44, 4;
	add.s64 	%rd26, %rd24, %rd25;
	st.global.f32 	[%rd26], %f101;
$L__BB0_14:
	ret;

}


// ===== COMPILED SASS (sm_100) =====

	.target	sm_100

	.elftype	@"ET_EXEC"


//--------------------- .note.nv.tkinfo           --------------------------
	.section	.note.nv.tkinfo,"",@"SHT_NOTE"
	.sectionflags	@"SHF_NOTE_NV_TKINFO"
	.tkinfo
        /*0018*/ 	.word	0x00000002
        /*0030*/ 	.string	""
        /*0030*/ 	.string	"ptxas"
        /*0030*/ 	.string	"Cuda compilation tools, release 13.0, V13.0.88"
        /*0030*/ 	.string	"Build cuda_13.0.r13.0/compiler.36424714_0"
        /*0030*/ 	.string	"-arch sm_100 -m 64 "



//--------------------- .note.nv.cuinfo           --------------------------
	.section	.note.nv.cuinfo,"",@"SHT_NOTE"
	.sectionflags	@"SHF_NOTE_NV_CUINFO"
        /*0018*/ 	.short	0x0002
        /*001a*/ 	.short	0x0064
        /*001c*/ 	.short	0x0082
	.zero		2


//--------------------- .nv.info                  --------------------------
	.section	.nv.info,"",@"SHT_CUDA_INFO"
	.align	4


	//----- nvinfo : EIATTR_REGCOUNT
	.align		4
        /*0000*/ 	.byte	0x04, 0x2f
        /*0002*/ 	.short	(.L_1 - .L_0)
	.align		4
.L_0:
        /*0004*/ 	.word	index@(_Z21complex_filter_kernelPKfS0_Pfiiii)
        /*0008*/ 	.word	0x0000001f


	//----- nvinfo : EIATTR_FRAME_SIZE
	.align		4
.L_1:
        /*000c*/ 	.byte	0x04, 0x11
        /*000e*/ 	.short	(.L_3 - .L_2)
	.align		4
.L_2:
        /*0010*/ 	.word	index@(_Z21complex_filter_kernelPKfS0_Pfiiii)
        /*0014*/ 	.word	0x00000000


	//----- nvinfo : EIATTR_MIN_STACK_SIZE
	.align		4
.L_3:
        /*0018*/ 	.byte	0x04, 0x12
        /*001a*/ 	.short	(.L_5 - .L_4)
	.align		4
.L_4:
        /*001c*/ 	.word	index@(_Z21complex_filter_kernelPKfS0_Pfiiii)
        /*0020*/ 	.word	0x00000000
.L_5:


//--------------------- .nv.compat                --------------------------
	.section	.nv.compat,"",@"SHT_CUDA_COMPAT_INFO"
	.align	4
        /*0000*/ 	.byte	0x02, 0x09, 0x00, 0x00, 0x02, 0x02, 0x01, 0x00, 0x02, 0x05, 0x05, 0x00, 0x03, 0x07, 0x01, 0x01
        /*0010*/ 	.byte	0x02, 0x03, 0x00, 0x00, 0x02, 0x06, 0x01, 0x00, 0x04, 0x0b, 0x08, 0x00, 0x09, 0x00, 0x00, 0x00
        /*0020*/ 	.byte	0x00, 0x00, 0x00, 0x00


//--------------------- .nv.info._Z21complex_filter_kernelPKfS0_Pfiiii --------------------------
	.section	.nv.info._Z21complex_filter_kernelPKfS0_Pfiiii,"",@"SHT_CUDA_INFO"
	.sectionflags	@""
	.align	4


	//----- nvinfo : EIATTR_CUDA_API_VERSION
	.align		4
        /*0000*/ 	.byte	0x04, 0x37
        /*0002*/ 	.short	(.L_7 - .L_6)
.L_6:
        /*0004*/ 	.word	0x00000082


	//----- nvinfo : EIATTR_KPARAM_INFO
	.align		4
.L_7:
        /*0008*/ 	.byte	0x04, 0x17
        /*000a*/ 	.short	(.L_9 - .L_8)
.L_8:
        /*000c*/ 	.word	0x00000000
        /*0010*/ 	.short	0x0006
        /*0012*/ 	.short	0x0024
        /*0014*/ 	.byte	0x00, 0xf0, 0x11, 0x00


	//----- nvinfo : EIATTR_KPARAM_INFO
	.align		4
.L_9:
        /*0018*/ 	.byte	0x04, 0x17
        /*001a*/ 	.short	(.L_11 - .L_10)
.L_10:
        /*001c*/ 	.word	0x00000000
        /*0020*/ 	.short	0x0005
        /*0022*/ 	.short	0x0020
        /*0024*/ 	.byte	0x00, 0xf0, 0x11, 0x00


	//----- nvinfo : EIATTR_KPARAM_INFO
	.align		4
.L_11:
        /*0028*/ 	.byte	0x04, 0x17
        /*002a*/ 	.short	(.L_13 - .L_12)
.L_12:
        /*002c*/ 	.word	0x00000000
        /*0030*/ 	.short	0x0004
        /*0032*/ 	.short	0x001c
        /*0034*/ 	.byte	0x00, 0xf0, 0x11, 0x00


	//----- nvinfo : EIATTR_KPARAM_INFO
	.align		4
.L_13:
        /*0038*/ 	.byte	0x04, 0x17
        /*003a*/ 	.short	(.L_15 - .L_14)
.L_14:
        /*003c*/ 	.word	0x00000000
        /*0040*/ 	.short	0x0003
        /*0042*/ 	.short	0x0018
        /*0044*/ 	.byte	0x00, 0xf0, 0x11, 0x00


	//----- nvinfo : EIATTR_KPARAM_INFO
	.align		4
.L_15:
        /*0048*/ 	.byte	0x04, 0x17
        /*004a*/ 	.short	(.L_17 - .L_16)
.L_16:
        /*004c*/ 	.word	0x00000000
        /*0050*/ 	.short	0x0002
        /*0052*/ 	.short	0x0010
        /*0054*/ 	.byte	0x00, 0xf5, 0x21, 0x00


	//----- nvinfo : EIATTR_KPARAM_INFO
	.align		4
.L_17:
        /*0058*/ 	.byte	0x04, 0x17
        /*005a*/ 	.short	(.L_19 - .L_18)
.L_18:
        /*005c*/ 	.word	0x00000000
        /*0060*/ 	.short	0x0001
        /*0062*/ 	.short	0x0008
        /*0064*/ 	.byte	0x00, 0xf5, 0x21, 0x00


	//----- nvinfo : EIATTR_KPARAM_INFO
	.align		4
.L_19:
        /*0068*/ 	.byte	0x04, 0x17
        /*006a*/ 	.short	(.L_21 - .L_20)
.L_20:
        /*006c*/ 	.word	0x00000000
        /*0070*/ 	.short	0x0000
        /*0072*/ 	.short	0x0000
        /*0074*/ 	.byte	0x00, 0xf5, 0x21, 0x00


	//----- nvinfo : EIATTR_SPARSE_MMA_MASK
	.align		4
.L_21:
        /*0078*/ 	.byte	0x03, 0x50
        /*007a*/ 	.short	0x0000


	//----- nvinfo : EIATTR_MAXREG_COUNT
	.align		4
        /*007c*/ 	.byte	0x03, 0x1b
        /*007e*/ 	.short	0x00ff


	//----- nvinfo : EIATTR_MERCURY_ISA_VERSION
	.align		4
        /*0080*/ 	.byte	0x03, 0x5f
        /*0082*/ 	.short	0x0101


	//----- nvinfo : EIATTR_VRC_CTA_INIT_COUNT
	.align		4
        /*0084*/ 	.byte	0x02, 0x4a
	.zero		1
	.zero		1


	//----- nvinfo : EIATTR_EXIT_INSTR_OFFSETS
	.align		4
        /*0088*/ 	.byte	0x04, 0x1c
        /*008a*/ 	.short	(.L_23 - .L_22)


	//   ....[0]....
.L_22:
        /*008c*/ 	.word	0x00000120


	//   ....[1]....
        /*0090*/ 	.word	0x00000f00


	//----- nvinfo : EIATTR_CBANK_PARAM_SIZE
	.align		4
.L_23:
        /*0094*/ 	.byte	0x03, 0x19
        /*0096*/ 	.short	0x0028


	//----- nvinfo : EIATTR_PARAM_CBANK
	.align		4
        /*0098*/ 	.byte	0x04, 0x0a
        /*009a*/ 	.short	(.L_25 - .L_24)
	.align		4
.L_24:
        /*009c*/ 	.word	index@(.nv.constant0._Z21complex_filter_kernelPKfS0_Pfiiii)
        /*00a0*/ 	.short	0x0380
        /*00a2*/ 	.short	0x0028


	//----- nvinfo : EIATTR_SW_WAR
	.align		4
.L_25:
        /*00a4*/ 	.byte	0x04, 0x36
        /*00a6*/ 	.short	(.L_27 - .L_26)
.L_26:
        /*00a8*/ 	.word	0x00000008
.L_27:


//--------------------- .nv.callgraph             --------------------------
	.section	.nv.callgraph,"",@"SHT_CUDA_CALLGRAPH"
	.align	4
	.sectionentsize	8
	.align		4
        /*0000*/ 	.word	0x00000000
	.align		4
        /*0004*/ 	.word	0xffffffff
	.align		4
        /*0008*/ 	.word	0x00000000
	.align		4
        /*000c*/ 	.word	0xfffffffe
	.align		4
        /*0010*/ 	.word	0x00000000
	.align		4
        /*0014*/ 	.word	0xfffffffd
	.align		4
        /*0018*/ 	.word	0x00000000
	.align		4
        /*001c*/ 	.word	0xfffffffc


//--------------------- .text._Z21complex_filter_kernelPKfS0_Pfiiii --------------------------
	.section	.text._Z21complex_filter_kernelPKfS0_Pfiiii,"ax",@progbits
	.align	128
        .global         _Z21complex_filter_kernelPKfS0_Pfiiii
        .type           _Z21complex_filter_kernelPKfS0_Pfiiii,@function
        .size           _Z21complex_filter_kernelPKfS0_Pfiiii,(.L_x_6 - _Z21complex_filter_kernelPKfS0_Pfiiii)
        .other          _Z21complex_filter_kernelPKfS0_Pfiiii,@"STO_CUDA_ENTRY STV_DEFAULT"
_Z21complex_filter_kernelPKfS0_Pfiiii:
.text._Z21complex_filter_kernelPKfS0_Pfiiii:
[----:B------:R-:W-:Y:S01]  /*0000*/  LDC R1, c[0x0][0x37c] ;  /* 0x0000df00ff017b82 */ /* 0x000fe20000000800 */
[----:B------:R-:W0:Y:S07]  /*0010*/  S2R R3, SR_TID.Y ;  /* 0x0000000000037919 */ /* 0x000e2e0000002200 */
[----:B------:R-:W1:Y:S01]  /*0020*/  LDC R7, c[0x0][0x368] ;  /* 0x0000da00ff077b82 */ /* 0x000e620000000800 */
[----:B------:R-:W2:Y:S01]  /*0030*/  LDCU.64 UR18, c[0x0][0x398] ;  /* 0x00007300ff1277ac */ /* 0x000ea20008000a00 */
[----:B------:R-:W1:Y:S01]  /*0040*/  S2R R2, SR_TID.Z ;  /* 0x0000000000027919 */ /* 0x000e620000002300 */
[----:B------:R-:W3:Y:S01]  /*0050*/  LDCU UR20, c[0x0][0x3a0] ;  /* 0x00007400ff1477ac */ /* 0x000ee20008000800 */
[----:B------:R-:W4:Y:S04]  /*0060*/  S2R R5, SR_TID.X ;  /* 0x0000000000057919 */ /* 0x000f280000002100 */
[----:B------:R-:W0:Y:S08]  /*0070*/  S2UR UR5, SR_CTAID.Y ;  /* 0x00000000000579c3 */ /* 0x000e300000002600 */
[----:B------:R-:W0:Y:S08]  /*0080*/  LDC R0, c[0x0][0x364] ;  /* 0x0000d900ff007b82 */ /* 0x000e300000000800 */
[----:B------:R-:W1:Y:S08]  /*0090*/  S2UR UR4, SR_CTAID.Z ;  /* 0x00000000000479c3 */ /* 0x000e700000002700 */
[----:B------:R-:W4:Y:S08]  /*00a0*/  S2UR UR6, SR_CTAID.X ;  /* 0x00000000000679c3 */ /* 0x000f300000002500 */
[----:B------:R-:W4:Y:S01]  /*00b0*/  LDC R6, c[0x0][0x360] ;  /* 0x0000d800ff067b82 */ /* 0x000f220000000800 */
[----:B0-----:R-:W-:-:S05]  /*00c0*/  IMAD R0, R0, UR5, R3 ;  /* 0x0000000500007c24 */ /* 0x001fca000f8e0203 */
[----:B--2---:R-:W-:Y:S01]  /*00d0*/  ISETP.GE.AND P0, PT, R0, UR19, PT ;  /* 0x0000001300007c0c */ /* 0x004fe2000bf06270 */
[----:B-1----:R-:W-:-:S05]  /*00e0*/  IMAD R7, R7, UR4, R2 ;  /* 0x0000000407077c24 */ /* 0x002fca000f8e0202 */
[----:B------:R-:W-:Y:S01]  /*00f0*/  ISETP.GE.OR P0, PT, R7, UR18, P0 ;  /* 0x0000001207007c0c */ /* 0x000fe20008706670 */
[----:B----4-:R-:W-:-:S05]  /*0100*/  IMAD R6, R6, UR6, R5 ;  /* 0x0000000606067c24 */ /* 0x010fca000f8e0205 */
[----:B---3--:R-:W-:-:S13]  /*0110*/  ISETP.GE.OR P0, PT, R6, UR20, P0 ;  /* 0x0000001406007c0c */ /* 0x008fda0008706670 */
[----:B------:R-:W-:Y:S05]  /*0120*/  @P0 EXIT ;  /* 0x000000000000094d */ /* 0x000fea0003800000 */
[----:B------:R-:W0:Y:S01]  /*0130*/  LDCU UR8, c[0x0][0x3a4] ;  /* 0x00007480ff0877ac */ /* 0x000e220008000800 */
[----:B------:R-:W-:Y:S01]  /*0140*/  HFMA2 R22, -RZ, RZ, 0, 0 ;  /* 0x00000000ff167431 */ /* 0x000fe200000001ff */
[----:B------:R-:W1:Y:S01]  /*0150*/  LDCU.64 UR16, c[0x0][0x358] ;  /* 0x00006b00ff1077ac */ /* 0x000e620008000a00 */
[----:B0-----:R-:W-:-:S09]  /*0160*/  UISETP.GE.AND UP0, UPT, UR8, 0x1, UPT ;  /* 0x000000010800788c */ /* 0x001fd2000bf06270 */
[----:B-1----:R-:W-:Y:S05]  /*0170*/  BRA.U !UP0, `(.L_x_0) ;  /* 0x0000000d084c7547 */ /* 0x002fea000b800000 */
[----:B------:R-:W-:Y:S01]  /*0180*/  UISETP.GE.U32.AND UP1, UPT, UR8, 0x8, UPT ;  /* 0x000000080800788c */ /* 0x000fe2000bf26070 */
[----:B------:R-:W-:Y:S01]  /*0190*/  IMAD R3, R7, UR19, R0 ;  /* 0x0000001307037c24 */ /* 0x000fe2000f8e0200 */
[----:B------:R-:W-:Y:S01]  /*01a0*/  ULOP3.LUT UR9, UR8, 0x7, URZ, 0xc0, !UPT ;  /* 0x0000000708097892 */ /* 0x000fe2000f8ec0ff */
[----:B------:R-:W-:Y:S01]  /*01b0*/  MOV R22, RZ ;  /* 0x000000ff00167202 */ /* 0x000fe20000000f00 */
[----:B------:R-:W-:Y:S02]  /*01c0*/  IMAD.MOV.U32 R9, RZ, RZ, RZ ;  /* 0x000000ffff097224 */ /* 0x000fe400078e00ff */
[----:B------:R-:W-:Y:S01]  /*01d0*/  IMAD R3, R3, UR20, R6 ;  /* 0x0000001403037c24 */ /* 0x000fe2000f8e0206 */
[----:B------:R-:W-:-:S04]  /*01e0*/  UISETP.NE.AND UP0, UPT, UR9, URZ, UPT ;  /* 0x000000ff0900728c */ /* 0x000fc8000bf05270 */
[----:B------:R-:W-:Y:S01]  /*01f0*/  SHF.L.U32 R10, R3, 0x1, RZ ;  /* 0x00000001030a7819 */ /* 0x000fe200000006ff */
[----:B------:R-:W-:Y:S06]  /*0200*/  BRA.U !UP1, `(.L_x_1) ;  /* 0x0000000509947547 */ /* 0x000fec000b800000 */
[----:B------:R-:W0:Y:S01]  /*0210*/  LDCU.128 UR12, c[0x0][0x380] ;  /* 0x00007000ff0c77ac */ /* 0x000e220008000c00 */
[----:B------:R-:W-:Y:S01]  /*0220*/  MOV R22, RZ ;  /* 0x000000ff00167202 */ /* 0x000fe20000000f00 */
[----:B------:R-:W-:Y:S01]  /*0230*/  IMAD.MOV.U32 R8, RZ, RZ, R10 ;  /* 0x000000ffff087224 */ /* 0x000fe200078e000a */
[----:B------:R-:W-:-:S04]  /*0240*/  ULOP3.LUT UR10, UR8, 0x7ffffff8, URZ, 0xc0, !UPT ;  /* 0x7ffffff8080a7892 */ /* 0x000fc8000f8ec0ff */
[----:B------:R-:W-:Y:S02]  /*0250*/  UIADD3 UR11, UPT, UPT, -UR10, URZ, URZ ;  /* 0x000000ff0a0b7290 */ /* 0x000fe4000fffe1ff */
[----:B------:R-:W-:Y:S01]  /*0260*/  MOV R9, UR10 ;  /* 0x0000000a00097c02 */ /* 0x000fe20008000f00 */
[----:B0-----:R-:W-:Y:S02]  /*0270*/  UIADD3 UR4, UP2, UPT, UR14, 0x20, URZ ;  /* 0x000000200e047890 */ /* 0x001fe4000ff5e0ff */
[----:B------:R-:W-:Y:S02]  /*0280*/  UIADD3 UR6, UP1, UPT, UR12, 0x10, URZ ;  /* 0x000000100c067890 */ /* 0x000fe4000ff3e0ff */
[----:B------:R-:W-:Y:S02]  /*0290*/  UIADD3.X UR5, UPT, UPT, URZ, UR15, URZ, UP2, !UPT ;  /* 0x0000000fff057290 */ /* 0x000fe400097fe4ff */
[----:B------:R-:W-:Y:S01]  /*02a0*/  MOV R2, UR4 ;  /* 0x0000000400027c02 */ /* 0x000fe20008000f00 */
[----:B------:R-:W-:-:S03]  /*02b0*/  UIADD3.X UR7, UPT, UPT, URZ, UR13, URZ, UP1, !UPT ;  /* 0x0000000dff077290 */ /* 0x000fc60008ffe4ff */
[----:B------:R-:W-:-:S09]  /*02c0*/  IMAD.U32 R3, RZ, RZ, UR5 ;  /* 0x00000005ff037e24 */ /* 0x000fd2000f8e00ff */
.L_x_2:
[----:B------:R-:W-:Y:S01]  /*02d0*/  MOV R4, UR6 ;  /* 0x0000000600047c02 */ /* 0x000fe20008000f00 */
[----:B------:R-:W2:Y:S01]  /*02e0*/  LDG.E R12, desc[UR16][R2.64+-0x20] ;  /* 0xffffe010020c7981 */ /* 0x000ea2000c1e1900 */
[----:B------:R-:W-:-:S03]  /*02f0*/  MOV R5, UR7 ;  /* 0x0000000700057c02 */ /* 0x000fc60008000f00 */
[----:B------:R-:W2:Y:S01]  /*0300*/  LDG.E R17, desc[UR16][R2.64+-0x1c] ;  /* 0xffffe41002117981 */ /* 0x000ea2000c1e1900 */
[----:B------:R-:W-:-:S03]  /*0310*/  IMAD.WIDE R4, R8, 0x4, R4 ;  /* 0x0000000408047825 */ /* 0x000fc600078e0204 */
[----:B------:R-:W3:Y:S04]  /*0320*/  LDG.E R16, desc[UR16][R2.64+-0x18] ;  /* 0xffffe81002107981 */ /* 0x000ee8000c1e1900 */
[----:B------:R-:W4:Y:S04]  /*0330*/  LDG.E R14, desc[UR16][R4.64+-0x10] ;  /* 0xfffff010040e7981 */ /* 0x000f28000c1e1900 */
[----:B------:R-:W4:Y:S04]  /*0340*/  LDG.E R13, desc[UR16][R4.64+-0xc] ;  /* 0xfffff410040d7981 */ /* 0x000f28000c1e1900 */
[----:B------:R-:W3:Y:S04]  /*0350*/  LDG.E R27, desc[UR16][R4.64+-0x8] ;  /* 0xfffff810041b7981 */ /* 0x000ee8000c1e1900 */
[----:B------:R-:W5:Y:S04]  /*0360*/  LDG.E R18, desc[UR16][R2.64+-0x14] ;  /* 0xffffec1002127981 */ /* 0x000f68000c1e1900 */
[----:B------:R-:W5:Y:S04]  /*0370*/  LDG.E R15, desc[UR16][R2.64+-0x10] ;  /* 0xfffff010020f7981 */ /* 0x000f68000c1e1900 */
[----:B------:R-:W5:Y:S04]  /*0380*/  LDG.E R24, desc[UR16][R4.64+-0x4] ;  /* 0xfffffc1004187981 */ /* 0x000f68000c1e1900 */
[----:B------:R-:W5:Y:S04]  /*0390*/  LDG.E R11, desc[UR16][R2.64+-0xc] ;  /* 0xfffff410020b7981 */ /* 0x000f68000c1e1900 */
[----:B------:R-:W5:Y:S04]  /*03a0*/  LDG.E R23, desc[UR16][R2.64+-0x8] ;  /* 0xfffff81002177981 */ /* 0x000f68000c1e1900 */
[----:B------:R-:W5:Y:S04]  /*03b0*/  LDG.E R21, desc[UR16][R2.64+-0x4] ;  /* 0xfffffc1002157981 */ /* 0x000f68000c1e1900 */
[----:B------:R-:W5:Y:S04]  /*03c0*/  LDG.E R20, desc[UR16][R4.64+0x4] ;  /* 0x0000041004147981 */ /* 0x000f68000c1e1900 */
[----:B------:R-:W5:Y:S04]  /*03d0*/  LDG.E R19, desc[UR16][R2.64+0x4] ;  /* 0x0000041002137981 */ /* 0x000f68000c1e1900 */
[----:B------:R-:W5:Y:S01]  /*03e0*/  LDG.E R25, desc[UR16][R4.64+0x8] ;  /* 0x0000081004197981 */ /* 0x000f62000c1e1900 */
[----:B--2---:R-:W-:-:S02]  /*03f0*/  F2FP.BF16.F32.PACK_AB R12, R17, R12 ;  /* 0x0000000c110c723e */ /* 0x004fc400000010ff */
[----:B----4-:R-:W-:-:S05]  /*0400*/  F2FP.BF16.F32.PACK_AB R14, R13, R14 ;  /* 0x0000000e0d0e723e */ /* 0x010fca00000010ff */
[----:B------:R-:W-:-:S04]  /*0410*/  HMUL2.BF16_V2 R13, R14.H1_H1, R12.H1_H1 ;  /* 0x3000000c0e0d7232 */ /* 0x000fc80000200c00 */
[----:B------:R-:W-:Y:S01]  /*0420*/  HFMA2.BF16_V2 R12, R14.H0_H0, R12.H0_H0, -R13.H0_H0 ;  /* 0x2000000c0e0c7231 */ /* 0x000fe2000034080d */
[----:B---3--:R-:W-:Y:S01]  /*0430*/  F2FP.BF16.F32.PACK_AB R27, R16, R27 ;  /* 0x0000001b101b723e */ /* 0x008fe200000010ff */
[----:B------:R-:W2:Y:S03]  /*0440*/  LDG.E R13, desc[UR16][R2.64] ;  /* 0x00000010020d7981 */ /* 0x000ea6000c1e1900 */
[----:B------:R-:W-:Y:S01]  /*0450*/  PRMT R14, R12, 0x7610, R14 ;  /* 0x000076100c0e7816 */ /* 0x000fe2000000000e */
[----:B------:R-:W3:Y:S01]  /*0460*/  LDG.E R16, desc[UR16][R2.64+0x8] ;  /* 0x0000081002107981 */ /* 0x000ee2000c1e1900 */
[----:B-----5:R-:W-:-:S03]  /*0470*/  F2FP.BF16.F32.PACK_AB R18, RZ, R18 ;  /* 0x00000012ff12723e */ /* 0x020fc600000010ff */
[----:B------:R-:W4:Y:S01]  /*0480*/  LDG.E R12, desc[UR16][R4.64] ;  /* 0x00000010040c7981 */ /* 0x000f22000c1e1900 */
[----:B------:R-:W-:Y:S01]  /*0490*/  F2FP.BF16.F32.PACK_AB R24, R15, R24 ;  /* 0x000000180f18723e */ /* 0x000fe200000010ff */
[----:B------:R-:W-:Y:S01]  /*04a0*/  IMAD.U32 R17, R14, 0x10000, RZ ;  /* 0x000100000e117824 */ /* 0x000fe200078e00ff */
[----:B------:R-:W-:Y:S01]  /*04b0*/  F2FP.BF16.F32.PACK_AB R26, RZ, R11 ;  /* 0x0000000bff1a723e */ /* 0x000fe200000010ff */
[----:B------:R-:W-:Y:S01]  /*04c0*/  HMUL2.BF16_V2 R18, R27.H0_H0, R18.H0_H0 ;  /* 0x200000121b127232 */ /* 0x000fe20000200800 */
[----:B------:R-:W5:Y:S01]  /*04d0*/  LDG.E R11, desc[UR16][R2.64+0xc] ;  /* 0x00000c10020b7981 */ /* 0x000f62000c1e1900 */
[----:B------:R-:W-:Y:S02]  /*04e0*/  FADD R22, R17, R22 ;  /* 0x0000001611167221 */ /* 0x000fe40000000000 */
[----:B------:R-:W-:Y:S01]  /*04f0*/  HMUL2.BF16_V2 R28, R24.H0_H0, R26.H0_H0 ;  /* 0x2000001a181c7232 */ /* 0x000fe20000200800 */
[----:B------:R-:W5:Y:S01]  /*0500*/  LDG.E R17, desc[UR16][R4.64+0xc] ;  /* 0x00000c1004117981 */ /* 0x000f62000c1e1900 */
[----:B------:R-:W-:-:S03]  /*0510*/  HFMA2.BF16_V2 R18, R14.H1_H1, R27.H1_H1, -R18.H0_H0 ;  /* 0x3000001b0e127231 */ /* 0x000fc60000340c12 */
[----:B------:R-:W5:Y:S04]  /*0520*/  LDG.E R14, desc[UR16][R2.64+0x10] ;  /* 0x00001010020e7981 */ /* 0x000f68000c1e1900 */
[----:B------:R-:W5:Y:S04]  /*0530*/  LDG.E R15, desc[UR16][R2.64+0x14] ;  /* 0x00001410020f7981 */ /* 0x000f68000c1e1900 */
[----:B------:R0:W5:Y:S02]  /*0540*/  LDG.E R26, desc[UR16][R4.64+0x10] ;  /* 0x00001010041a7981 */ /* 0x000164000c1e1900 */
[----:B0-----:R-:W-:-:S02]  /*0550*/  HFMA2.BF16_V2 R5, R27.H0_H0, R24.H1_H1, -R28.H0_H0 ;  /* 0x300000181b057231 */ /* 0x001fc4000034081c */
[----:B------:R-:W5:Y:S04]  /*0560*/  LDG.E R27, desc[UR16][R2.64+0x18] ;  /* 0x00001810021b7981 */ /* 0x000f68000c1e1900 */
[----:B------:R0:W5:Y:S01]  /*0570*/  LDG.E R28, desc[UR16][R2.64+0x1c] ;  /* 0x00001c10021c7981 */ /* 0x000162000c1e1900 */
[----:B------:R-:W-:Y:S02]  /*0580*/  F2FP.BF16.F32.PACK_AB R21, RZ, R21 ;  /* 0x00000015ff15723e */ /* 0x000fe400000010ff */
[----:B------:R-:W-:Y:S01]  /*0590*/  F2FP.BF16.F32.PACK_AB R19, RZ, R19 ;  /* 0x00000013ff13723e */ /* 0x000fe200000010ff */
[----:B------:R-:W-:-:S04]  /*05a0*/  UIADD3 UR11, UPT, UPT, UR11, 0x8, URZ ;  /* 0x000000080b0b7890 */ /* 0x000fc8000fffe0ff */
[----:B------:R-:W-:Y:S01]  /*05b0*/  UISETP.NE.AND UP1, UPT, UR11, URZ, UPT ;  /* 0x000000ff0b00728c */ /* 0x000fe2000bf25270 */
[----:B0-----:R-:W-:Y:S01]  /*05c0*/  IADD3 R2, P0, PT, R2, 0x40, RZ ;  /* 0x0000004002027810 */ /* 0x001fe20007f1e0ff */
[----:B------:R-:W-:-:S03]  /*05d0*/  VIADD R8, R8, 0x8 ;  /* 0x0000000808087836 */ /* 0x000fc60000000000 */
[----:B------:R-:W-:Y:S02]  /*05e0*/  IADD3.X R3, PT, PT, RZ, R3, RZ, P0, !PT ;  /* 0x00000003ff037210 */ /* 0x000fe400007fe4ff */
[----:B--2---:R-:W-:Y:S02]  /*05f0*/  F2FP.BF16.F32.PACK_AB R13, R13, R20 ;  /* 0x000000140d0d723e */ /* 0x004fe400000010ff */
[----:B----4-:R-:W-:Y:S02]  /*0600*/  F2FP.BF16.F32.PACK_AB R12, R23, R12 ;  /* 0x0000000c170c723e */ /* 0x010fe400000010ff */
[----:B------:R-:W-:Y:S02]  /*0610*/  SHF.L.U32 R23, R18, 0x10, RZ ;  /* 0x0000001012177819 */ /* 0x000fe400000006ff */
[----:B------:R-:W-:Y:S01]  /*0620*/  PRMT R18, R5, 0x7610, R18 ;  /* 0x0000761005127816 */ /* 0x000fe20000000012 */
[----:B------:R-:W-:Y:S01]  /*0630*/  HMUL2.BF16_V2 R5, R12.H0_H0, R21.H0_H0 ;  /* 0x200000150c057232 */ /* 0x000fe20000200800 */
[----:B---3--:R-:W-:Y:S01]  /*0640*/  F2FP.BF16.F32.PACK_AB R16, R16, R25 ;  /* 0x000000191010723e */ /* 0x008fe200000010ff */
[----:B------:R-:W-:Y:S01]  /*0650*/  HMUL2.BF16_V2 R4, R13.H0_H0, R19.H0_H0 ;  /* 0x200000130d047232 */ /* 0x000fe20000200800 */
[----:B-----5:R-:W-:Y:S01]  /*0660*/  F2FP.BF16.F32.PACK_AB R11, RZ, R11 ;  /* 0x0000000bff0b723e */ /* 0x020fe200000010ff */
[----:B------:R-:W-:Y:S01]  /*0670*/  HFMA2.BF16_V2 R5, R24.H0_H0, R12.H1_H1, -R5.H0_H0 ;  /* 0x3000000c18057231 */ /* 0x000fe20000340805 */
[----:B------:R-:W-:Y:S01]  /*0680*/  SHF.L.U32 R19, R18, 0x10, RZ ;  /* 0x0000001012137819 */ /* 0x000fe200000006ff */
[----:B------:R-:W-:Y:S01]  /*0690*/  HFMA2.BF16_V2 R12, R12.H0_H0, R13.H1_H1, -R4.H0_H0 ;  /* 0x3000000d0c0c7231 */ /* 0x000fe20000340804 */
[----:B------:R-:W-:Y:S01]  /*06a0*/  F2FP.BF16.F32.PACK_AB R14, R14, R17 ;  /* 0x000000110e0e723e */ /* 0x000fe200000010ff */
[----:B------:R-:W-:Y:S01]  /*06b0*/  HMUL2.BF16_V2 R11, R16.H0_H0, R11.H0_H0 ;  /* 0x2000000b100b7232 */ /* 0x000fe20000200800 */
[----:B------:R-:W-:-:S02]  /*06c0*/  PRMT R4, R5, 0x7610, R4 ;  /* 0x0000761005047816 */ /* 0x000fc40000000004 */
[----:B------:R-:W-:Y:S01]  /*06d0*/  F2FP.BF16.F32.PACK_AB R15, RZ, R15 ;  /* 0x0000000fff0f723e */ /* 0x000fe200000010ff */
[----:B------:R-:W-:Y:S01]  /*06e0*/  FADD R22, R22, R23 ;  /* 0x0000001716167221 */ /* 0x000fe20000000000 */
[----:B------:R-:W-:Y:S01]  /*06f0*/  HFMA2.BF16_V2 R17, R13.H0_H0, R16.H1_H1, -R11.H0_H0 ;  /* 0x300000100d117231 */ /* 0x000fe2000034080b */
[----:B------:R-:W-:Y:S02]  /*0700*/  PRMT R11, R12, 0x7610, R11 ;  /* 0x000076100c0b7816 */ /* 0x000fe4000000000b */
[----:B------:R-:W-:Y:S02]  /*0710*/  HMUL2.BF16_V2 R15, R14.H0_H0, R15.H0_H0 ;  /* 0x2000000f0e0f7232 */ /* 0x000fe40000200800 */
[----:B------:R-:W-:Y:S01]  /*0720*/  FADD R22, R22, R19 ;  /* 0x0000001316167221 */ /* 0x000fe20000000000 */
[----:B------:R-:W-:Y:S01]  /*0730*/  IMAD.U32 R5, R4, 0x10000, RZ ;  /* 0x0001000004057824 */ /* 0x000fe200078e00ff */
[----:B------:R-:W-:Y:S01]  /*0740*/  PRMT R12, R17, 0x7610, R12 ;  /* 0x00007610110c7816 */ /* 0x000fe2000000000c */
[----:B------:R-:W-:Y:S01]  /*0750*/  HFMA2.BF16_V2 R15, R16.H0_H0, R14.H1_H1, -R15.H0_H0 ;  /* 0x3000000e100f7231 */ /* 0x000fe2000034080f */
[----:B------:R-:W-:-:S02]  /*0760*/  SHF.L.U32 R4, R11, 0x10, RZ ;  /* 0x000000100b047819 */ /* 0x000fc400000006ff */
[----:B------:R-:W-:Y:S02]  /*0770*/  F2FP.BF16.F32.PACK_AB R26, R27, R26 ;  /* 0x0000001a1b1a723e */ /* 0x000fe400000010ff */
[----:B------:R-:W-:Y:S01]  /*0780*/  F2FP.BF16.F32.PACK_AB R28, RZ, R28 ;  /* 0x0000001cff1c723e */ /* 0x000fe200000010ff */
[----:B------:R-:W-:-:S04]  /*0790*/  FADD R5, R22, R5 ;  /* 0x0000000516057221 */ /* 0x000fc80000000000 */
[----:B------:R-:W-:Y:S01]  /*07a0*/  HMUL2.BF16_V2 R13, R26.H0_H0, R28.H0_H0 ;  /* 0x2000001c1a0d7232 */ /* 0x000fe20000200800 */
[----:B------:R-:W-:Y:S01]  /*07b0*/  SHF.L.U32 R11, R12, 0x10, RZ ;  /* 0x000000100c0b7819 */ /* 0x000fe200000006ff */
[----:B------:R-:W-:Y:S02]  /*07c0*/  FADD R4, R5, R4 ;  /* 0x0000000405047221 */ /* 0x000fe40000000000 */
[----:B------:R-:W-:Y:S01]  /*07d0*/  HFMA2.BF16_V2 R14, R14.H0_H0, R26.H1_H1, -R13.H0_H0 ;  /* 0x3000001a0e0e7231 */ /* 0x000fe2000034080d */
[----:B------:R-:W-:Y:S01]  /*07e0*/  PRMT R13, R15, 0x7610, R13 ;  /* 0x000076100f0d7816 */ /* 0x000fe2000000000d */
[----:B------:R-:W-:-:S03]  /*07f0*/  FADD R4, R4, R11 ;  /* 0x0000000b04047221 */ /* 0x000fc60000000000 */
[----:B------:R-:W-:Y:S01]  /*0800*/  PRMT R5, R14, 0x7610, R5 ;  /* 0x000076100e057816 */ /* 0x000fe20000000005 */
[----:B------:R-:W-:-:S03]  /*0810*/  IMAD.U32 R13, R13, 0x10000, RZ ;  /* 0x000100000d0d7824 */ /* 0x000fc600078e00ff */
[----:B------:R-:W-:Y:S01]  /*0820*/  SHF.L.U32 R5, R5, 0x10, RZ ;  /* 0x0000001005057819 */ /* 0x000fe200000006ff */
[----:B------:R-:W-:-:S04]  /*0830*/  FADD R4, R4, R13 ;  /* 0x0000000d04047221 */ /* 0x000fc80000000000 */
[----:B------:R-:W-:Y:S01]  /*0840*/  FADD R22, R4, R5 ;  /* 0x0000000504167221 */ /* 0x000fe20000000000 */
[----:B------:R-:W-:Y:S06]  /*0850*/  BRA.U UP1, `(.L_x_2) ;  /* 0xfffffff9019c7547 */ /* 0x000fec000b83ffff */
.L_x_1:
[----:B------:R-:W-:Y:S05]  /*0860*/  BRA.U !UP0, `(.L_x_0) ;  /* 0x0000000508907547 */ /* 0x000fea000b800000 */
[----:B------:R-:W-:Y:S02]  /*0870*/  UISETP.GE.U32.AND UP0, UPT, UR9, 0x4, UPT ;  /* 0x000000040900788c */ /* 0x000fe4000bf06070 */
[----:B------:R-:W-:-:S04]  /*0880*/  ULOP3.LUT UR5, UR8, 0x3, URZ, 0xc0, !UPT ;  /* 0x0000000308057892 */ /* 0x000fc8000f8ec0ff */
[----:B------:R-:W-:-:S03]  /*0890*/  UISETP.NE.AND UP1, UPT, UR5, URZ, UPT ;  /* 0x000000ff0500728c */ /* 0x000fc6000bf25270 */
[----:B------:R-:W-:Y:S08]  /*08a0*/  BRA.U !UP0, `(.L_x_3) ;  /* 0x0000000108bc7547 */ /* 0x000ff0000b800000 */
[----:B------:R-:W0:Y:S01]  /*08b0*/  LDC.64 R4, c[0x0][0x380] ;  /* 0x0000e000ff047b82 */ /* 0x000e220000000a00 */
[----:B------:R-:W-:Y:S02]  /*08c0*/  IADD3 R11, PT, PT, R10, R9, RZ ;  /* 0x000000090a0b7210 */ /* 0x000fe40007ffe0ff */
[----:B------:R-:W-:-:S05]  /*08d0*/  SHF.L.U32 R13, R9, 0x1, RZ ;  /* 0x00000001090d7819 */ /* 0x000fca00000006ff */
[----:B------:R-:W1:Y:S01]  /*08e0*/  LDC.64 R2, c[0x0][0x388] ;  /* 0x0000e200ff027b82 */ /* 0x000e620000000a00 */
[----:B0-----:R-:W-:-:S05]  /*08f0*/  IMAD.WIDE R4, R11, 0x4, R4 ;  /* 0x000000040b047825 */ /* 0x001fca00078e0204 */
[----:B------:R-:W2:Y:S01]  /*0900*/  LDG.E R14, desc[UR16][R4.64+0x4] ;  /* 0x00000410040e7981 */ /* 0x000ea2000c1e1900 */
[----:B-1----:R-:W-:-:S03]  /*0910*/  IMAD.WIDE.U32 R2, R13, 0x4, R2 ;  /* 0x000000040d027825 */ /* 0x002fc600078e0002 */
[----:B------:R-:W3:Y:S04]  /*0920*/  LDG.E R17, desc[UR16][R4.64+0x8] ;  /* 0x0000081004117981 */ /* 0x000ee8000c1e1900 */
[----:B------:R-:W2:Y:S04]  /*0930*/  LDG.E R13, desc[UR16][R4.64] ;  /* 0x00000010040d7981 */ /* 0x000ea8000c1e1900 */
        /* <DEDUP_REMOVED lines=9> */
[----:B------:R0:W5:Y:S01]  /*09d0*/  LDG.E R12, desc[UR16][R2.64+0x1c] ;  /* 0x00001c10020c7981 */ /* 0x000162000c1e1900 */
[----:B------:R-:W-:-:S02]  /*09e0*/  IADD3 R9, PT, PT, R9, 0x4, RZ ;  /* 0x0000000409097810 */ /* 0x000fc40007ffe0ff */
[----:B--2---:R-:W-:Y:S02]  /*09f0*/  F2FP.BF16.F32.PACK_AB R13, R14, R13 ;  /* 0x0000000d0e0d723e */ /* 0x004fe400000010ff */
[----:B----4-:R-:W-:Y:S02]  /*0a00*/  F2FP.BF16.F32.PACK_AB R15, R16, R15 ;  /* 0x0000000f100f723e */ /* 0x010fe400000010ff */
[----:B---3--:R-:W-:-:S03]  /*0a10*/  F2FP.BF16.F32.PACK_AB R17, R18, R17 ;  /* 0x000000111211723e */ /* 0x008fc600000010ff */
[----:B0-----:R-:W-:Y:S01]  /*0a20*/  HMUL2.BF16_V2 R3, R13.H1_H1, R15.H1_H1 ;  /* 0x3000000f0d037232 */ /* 0x001fe20000200c00 */
[----:B-----5:R-:W-:-:S03]  /*0a30*/  F2FP.BF16.F32.PACK_AB R19, RZ, R19 ;  /* 0x00000013ff13723e */ /* 0x020fc600000010ff */
[----:B------:R-:W-:Y:S02]  /*0a40*/  HFMA2.BF16_V2 R3, R13.H0_H0, R15.H0_H0, -R3.H0_H0 ;  /* 0x2000000f0d037231 */ /* 0x000fe40000340803 */
[----:B------:R-:W-:Y:S01]  /*0a50*/  HMUL2.BF16_V2 R19, R17.H0_H0, R19.H0_H0 ;  /* 0x2000001311137232 */ /* 0x000fe20000200800 */
[----:B------:R-:W-:Y:S02]  /*0a60*/  F2FP.BF16.F32.PACK_AB R20, R21, R20 ;  /* 0x000000141514723e */ /* 0x000fe400000010ff */
[----:B------:R-:W-:Y:S01]  /*0a70*/  F2FP.BF16.F32.PACK_AB R23, RZ, R23 ;  /* 0x00000017ff17723e */ /* 0x000fe200000010ff */
[----:B------:R-:W-:Y:S01]  /*0a80*/  HFMA2.BF16_V2 R19, R13.H1_H1, R17.H1_H1, -R19.H0_H0 ;  /* 0x300000110d137231 */ /* 0x000fe20000340c13 */
[----:B------:R-:W-:-:S03]  /*0a90*/  PRMT R2, R3, 0x7610, R2 ;  /* 0x0000761003027816 */ /* 0x000fc60000000002 */
[----:B------:R-:W-:Y:S01]  /*0aa0*/  HMUL2.BF16_V2 R23, R20.H0_H0, R23.H0_H0 ;  /* 0x2000001714177232 */ /* 0x000fe20000200800 */
[----:B------:R-:W-:Y:S02]  /*0ab0*/  F2FP.BF16.F32.PACK_AB R8, R8, R11 ;  /* 0x0000000b0808723e */ /* 0x000fe400000010ff */
[----:B------:R-:W-:Y:S01]  /*0ac0*/  F2FP.BF16.F32.PACK_AB R4, RZ, R12 ;  /* 0x0000000cff04723e */ /* 0x000fe200000010ff */
[----:B------:R-:W-:Y:S01]  /*0ad0*/  HFMA2.BF16_V2 R23, R17.H0_H0, R20.H1_H1, -R23.H0_H0 ;  /* 0x3000001411177231 */ /* 0x000fe20000340817 */
[----:B------:R-:W-:-:S03]  /*0ae0*/  SHF.L.U32 R3, R2, 0x10, RZ ;  /* 0x0000001002037819 */ /* 0x000fc600000006ff */
[----:B------:R-:W-:Y:S01]  /*0af0*/  HMUL2.BF16_V2 R5, R8.H0_H0, R4.H0_H0 ;  /* 0x2000000408057232 */ /* 0x000fe20000200800 */
[----:B------:R-:W-:Y:S01]  /*0b00*/  PRMT R4, R19, 0x7610, R4 ;  /* 0x0000761013047816 */ /* 0x000fe20000000004 */
[----:B------:R-:W-:Y:S01]  /*0b10*/  FADD R3, R22, R3 ;  /* 0x0000000316037221 */ /* 0x000fe20000000000 */
[----:B------:R-:W-:Y:S01]  /*0b20*/  PRMT R2, R23, 0x7610, R2 ;  /* 0x0000761017027816 */ /* 0x000fe20000000002 */
[----:B------:R-:W-:Y:S02]  /*0b30*/  HFMA2.BF16_V2 R5, R20.H0_H0, R8.H1_H1, -R5.H0_H0 ;  /* 0x3000000814057231 */ /* 0x000fe40000340805 */
[----:B------:R-:W-:Y:S01]  /*0b40*/  IMAD.U32 R4, R4, 0x10000, RZ ;  /* 0x0001000004047824 */ /* 0x000fe200078e00ff */
[----:B------:R-:W-:-:S03]  /*0b50*/  SHF.L.U32 R2, R2, 0x10, RZ ;  /* 0x0000001002027819 */ /* 0x000fc600000006ff */
[----:B------:R-:W-:Y:S01]  /*0b60*/  FADD R3, R3, R4 ;  /* 0x0000000403037221 */ /* 0x000fe20000000000 */
[----:B------:R-:W-:-:S03]  /*0b70*/  SHF.L.U32 R5, R5, 0x10, RZ ;  /* 0x0000001005057819 */ /* 0x000fc600000006ff */
[----:B------:R-:W-:-:S04]  /*0b80*/  FADD R2, R3, R2 ;  /* 0x0000000203027221 */ /* 0x000fc80000000000 */
[----:B------:R-:W-:-:S07]  /*0b90*/  FADD R22, R2, R5 ;  /* 0x0000000502167221 */ /* 0x000fce0000000000 */
.L_x_3:
[----:B------:R-:W-:Y:S05]  /*0ba0*/  BRA.U !UP1, `(.L_x_0) ;  /* 0x0000000109c07547 */ /* 0x000fea000b800000 */
[----:B------:R-:W-:Y:S02]  /*0bb0*/  UISETP.NE.AND UP0, UPT, UR5, 0x1, UPT ;  /* 0x000000010500788c */ /* 0x000fe4000bf05270 */
[----:B------:R-:W-:-:S04]  /*0bc0*/  ULOP3.LUT UR4, UR8, 0x1, URZ, 0xc0, !UPT ;  /* 0x0000000108047892 */ /* 0x000fc8000f8ec0ff */
[----:B------:R-:W-:-:S03]  /*0bd0*/  UISETP.NE.U32.AND UP1, UPT, UR4, 0x1, UPT ;  /* 0x000000010400788c */ /* 0x000fc6000bf25070 */
[----:B------:R-:W-:Y:S08]  /*0be0*/  BRA.U !UP0, `(.L_x_4) ;  /* 0x00000001086c7547 */ /* 0x000ff0000b800000 */
[----:B------:R-:W0:Y:S01]  /*0bf0*/  LDC.64 R2, c[0x0][0x380] ;  /* 0x0000e000ff027b82 */ /* 0x000e220000000a00 */
[----:B------:R-:W-:Y:S01]  /*0c00*/  SHF.L.U32 R13, R9, 0x1, RZ ;  /* 0x00000001090d7819 */ /* 0x000fe200000006ff */
[----:B------:R-:W-:-:S06]  /*0c10*/  IMAD.IADD R11, R10, 0x1, R9 ;  /* 0x000000010a0b7824 */ /* 0x000fcc00078e0209 */
[----:B------:R-:W1:Y:S01]  /*0c20*/  LDC.64 R4, c[0x0][0x388] ;  /* 0x0000e200ff047b82 */ /* 0x000e620000000a00 */
[----:B0-----:R-:W-:-:S05]  /*0c30*/  IMAD.WIDE R2, R11, 0x4, R2 ;  /* 0x000000040b027825 */ /* 0x001fca00078e0202 */
[----:B------:R-:W2:Y:S01]  /*0c40*/  LDG.E R8, desc[UR16][R2.64] ;  /* 0x0000001002087981 */ /* 0x000ea2000c1e1900 */
[----:B-1----:R-:W-:-:S03]  /*0c50*/  IMAD.WIDE.U32 R4, R13, 0x4, R4 ;  /* 0x000000040d047825 */ /* 0x002fc600078e0004 */
[----:B------:R-:W2:Y:S04]  /*0c60*/  LDG.E R11, desc[UR16][R2.64+0x4] ;  /* 0x00000410020b7981 */ /* 0x000ea8000c1e1900 */
[----:B------:R-:W3:Y:S04]  /*0c70*/  LDG.E R12, desc[UR16][R4.64] ;  /* 0x00000010040c7981 */ /* 0x000ee8000c1e1900 */
[----:B------:R-:W3:Y:S04]  /*0c80*/  LDG.E R13, desc[UR16][R4.64+0x4] ;  /* 0x00000410040d7981 */ /* 0x000ee8000c1e1900 */
[----:B------:R0:W4:Y:S04]  /*0c90*/  LDG.E R14, desc[UR16][R2.64+0x8] ;  /* 0x00000810020e7981 */ /* 0x000128000c1e1900 */
[----:B------:R-:W4:Y:S04]  /*0ca0*/  LDG.E R15, desc[UR16][R4.64+0x8] ;  /* 0x00000810040f7981 */ /* 0x000f28000c1e1900 */
[----:B------:R-:W5:Y:S01]  /*0cb0*/  LDG.E R16, desc[UR16][R4.64+0xc] ;  /* 0x00000c1004107981 */ /* 0x000f62000c1e1900 */
[----:B------:R-:W-:Y:S01]  /*0cc0*/  VIADD R9, R9, 0x2 ;  /* 0x0000000209097836 */ /* 0x000fe20000000000 */
[----:B--2---:R-:W-:-:S02]  /*0cd0*/  F2FP.BF16.F32.PACK_AB R8, R11, R8 ;  /* 0x000000080b08723e */ /* 0x004fc400000010ff */
[----:B---3--:R-:W-:-:S05]  /*0ce0*/  F2FP.BF16.F32.PACK_AB R12, R13, R12 ;  /* 0x0000000c0d0c723e */ /* 0x008fca00000010ff */
[----:B0-----:R-:W-:Y:S01]  /*0cf0*/  HMUL2.BF16_V2 R3, R8.H1_H1, R12.H1_H1 ;  /* 0x3000000c08037232 */ /* 0x001fe20000200c00 */
[----:B----4-:R-:W-:-:S03]  /*0d00*/  F2FP.BF16.F32.PACK_AB R14, R15, R14 ;  /* 0x0000000e0f0e723e */ /* 0x010fc600000010ff */
[----:B------:R-:W-:Y:S01]  /*0d10*/  HFMA2.BF16_V2 R3, R8.H0_H0, R12.H0_H0, -R3.H0_H0 ;  /* 0x2000000c08037231 */ /* 0x000fe20000340803 */
[----:B-----5:R-:W-:-:S04]  /*0d20*/  F2FP.BF16.F32.PACK_AB R16, RZ, R16 ;  /* 0x00000010ff10723e */ /* 0x020fc800000010ff */
[----:B------:R-:W-:Y:S01]  /*0d30*/  PRMT R2, R3, 0x7610, R2 ;  /* 0x0000761003027816 */ /* 0x000fe20000000002 */
[----:B------:R-:W-:-:S03]  /*0d40*/  HMUL2.BF16_V2 R16, R14.H0_H0, R16.H0_H0 ;  /* 0x200000100e107232 */ /* 0x000fc60000200800 */
[----:B------:R-:W-:Y:S01]  /*0d50*/  SHF.L.U32 R3, R2, 0x10, RZ ;  /* 0x0000001002037819 */ /* 0x000fe200000006ff */
[----:B------:R-:W-:-:S04]  /*0d60*/  HFMA2.BF16_V2 R8, R8.H1_H1, R14.H1_H1, -R16.H0_H0 ;  /* 0x3000000e08087231 */ /* 0x000fc80000340c10 */
[----:B------:R-:W-:Y:S01]  /*0d70*/  FADD R3, R22, R3 ;  /* 0x0000000316037221 */ /* 0x000fe20000000000 */
[----:B------:R-:W-:-:S05]  /*0d80*/  SHF.L.U32 R8, R8, 0x10, RZ ;  /* 0x0000001008087819 */ /* 0x000fca00000006ff */
[----:B------:R-:W-:-:S07]  /*0d90*/  FADD R22, R3, R8 ;  /* 0x0000000803167221 */ /* 0x000fce0000000000 */
.L_x_4:
[----:B------:R-:W-:Y:S05]  /*0da0*/  BRA.U UP1, `(.L_x_0) ;  /* 0x0000000101407547 */ /* 0x000fea000b800000 */
[----:B------:R-:W0:Y:S01]  /*0db0*/  LDC.64 R2, c[0x0][0x380] ;  /* 0x0000e000ff027b82 */ /* 0x000e220000000a00 */
[----:B------:R-:W-:Y:S02]  /*0dc0*/  IADD3 R11, PT, PT, R10, R9, RZ ;  /* 0x000000090a0b7210 */ /* 0x000fe40007ffe0ff */
[----:B------:R-:W-:-:S05]  /*0dd0*/  SHF.L.U32 R9, R9, 0x1, RZ ;  /* 0x0000000109097819 */ /* 0x000fca00000006ff */
[----:B------:R-:W1:Y:S01]  /*0de0*/  LDC.64 R4, c[0x0][0x388] ;  /* 0x0000e200ff047b82 */ /* 0x000e620000000a00 */
[----:B0-----:R-:W-:-:S05]  /*0df0*/  IMAD.WIDE R2, R11, 0x4, R2 ;  /* 0x000000040b027825 */ /* 0x001fca00078e0202 */
[----:B------:R-:W2:Y:S01]  /*0e00*/  LDG.E R8, desc[UR16][R2.64] ;  /* 0x0000001002087981 */ /* 0x000ea2000c1e1900 */
[----:B-1----:R-:W-:-:S03]  /*0e10*/  IMAD.WIDE.U32 R4, R9, 0x4, R4 ;  /* 0x0000000409047825 */ /* 0x002fc600078e0004 */
[----:B------:R-:W2:Y:S04]  /*0e20*/  LDG.E R9, desc[UR16][R2.64+0x4] ;  /* 0x0000041002097981 */ /* 0x000ea8000c1e1900 */
[----:B------:R-:W3:Y:S04]  /*0e30*/  LDG.E R10, desc[UR16][R4.64] ;  /* 0x00000010040a7981 */ /* 0x000ee8000c1e1900 */
[----:B------:R-:W3:Y:S01]  /*0e40*/  LDG.E R11, desc[UR16][R4.64+0x4] ;  /* 0x00000410040b7981 */ /* 0x000ee2000c1e1900 */
[----:B--2---:R-:W-:Y:S02]  /*0e50*/  F2FP.BF16.F32.PACK_AB R8, R9, R8 ;  /* 0x000000080908723e */ /* 0x004fe400000010ff */
[----:B---3--:R-:W-:-:S05]  /*0e60*/  F2FP.BF16.F32.PACK_AB R10, R11, R10 ;  /* 0x0000000a0b0a723e */ /* 0x008fca00000010ff */
[----:B------:R-:W-:-:S04]  /*0e70*/  HMUL2.BF16_V2 R5, R8.H1_H1, R10.H1_H1 ;  /* 0x3000000a08057232 */ /* 0x000fc80000200c00 */
[----:B------:R-:W-:-:S05]  /*0e80*/  HFMA2.BF16_V2 R8, R8.H0_H0, R10.H0_H0, -R5.H0_H0 ;  /* 0x2000000a08087231 */ /* 0x000fca0000340805 */
[----:B------:R-:W-:-:S05]  /*0e90*/  SHF.L.U32 R9, R8, 0x10, RZ ;  /* 0x0000001008097819 */ /* 0x000fca00000006ff */
[----:B------:R-:W-:-:S07]  /*0ea0*/  FADD R22, R22, R9 ;  /* 0x0000000916167221 */ /* 0x000fce0000000000 */
.L_x_0:
[----:B------:R-:W0:Y:S01]  /*0eb0*/  LDC.64 R2, c[0x0][0x390] ;  /* 0x0000e400ff027b82 */ /* 0x000e220000000a00 */
[----:B------:R-:W-:-:S04]  /*0ec0*/  IMAD R7, R7, UR19, R0 ;  /* 0x0000001307077c24 */ /* 0x000fc8000f8e0200 */
[----:B------:R-:W-:-:S04]  /*0ed0*/  IMAD R7, R7, UR20, R6 ;  /* 0x0000001407077c24 */ /* 0x000fc8000f8e0206 */
[----:B0-----:R-:W-:-:S05]  /*0ee0*/  IMAD.WIDE R2, R7, 0x4, R2 ;  /* 0x0000000407027825 */ /* 0x001fca00078e0202 */
[----:B------:R-:W-:Y:S01]  /*0ef0*/  STG.E desc[UR16][R2.64], R22 ;  /* 0x0000001602007986 */ /* 0x000fe2000c101910 */
[----:B------:R-:W-:Y:S05]  /*0f00*/  EXIT ;  /* 0x000000000000794d */ /* 0x000fea0003800000 */
.L_x_5:
[----:B------:R-:W-:-:S00]  /*0f10*/  BRA `(.L_x_5) ;  /* 0xfffffffc00fc7947 */ /* 0x000fc0000383ffff */
[----:B------:R-:W-:-:S00]  /*0f20*/  NOP ;  /* 0x0000000000007918 */ /* 0x000fc00000000000 */
        /* <DEDUP_REMOVED lines=13> */
.L_x_6:


//--------------------- .nv.shared.reserved.0     --------------------------
	.section	.nv.shared.reserved.0,"aw",@nobits
	.weak		__nv_reservedSMEM_offset_0_alias
	.size		__nv_reservedSMEM_offset_0_alias, 0, 64
	.other		__nv_reservedSMEM_offset_0_alias,@"STO_CUDA_RESERVED_SHARED STV_DEFAULT"
__nv_reservedSMEM_offset_0_alias:
	.zero		0
	.zero		64


//--------------------- .nv.constant0._Z21complex_filter_kernelPKfS0_Pfiiii --------------------------
	.section	.nv.constant0._Z21complex_filter_kernelPKfS0_Pfiiii,"a",@progbits
	.sectionflags	@""
	.align	4
.nv.constant0._Z21complex_filter_kernelPKfS0_Pfiiii:
	.zero		936


//--------------------- SYMBOLS --------------------------

	.type		.nv.reservedSmem.offset0,@object
	.size		.nv.reservedSmem.offset0,0x4
